//
// Generated by NVIDIA NVVM Compiler
//
// Compiler Build ID: CL-36424714
// Cuda compilation tools, release 13.0, V13.0.88
// Based on NVVM 20.0.0
//

.version 9.0
.target sm_100
.address_size 64


.func  (.param .b32 func_retval0) fib(
	.param .b32 fib_param_0
)
{
	.reg .pred 	%p<3>;
	.reg .b32 	%r<17>;

	ld.param.u32 	%r8, [fib_param_0];
	setp.lt.s32 	%p1, %r8, 2;
	mov.b32 	%r16, 1;
	@%p1 bra 	$L__BB0_4;
	add.s32 	%r14, %r8, -1;
	mov.b32 	%r15, 0;
$L__BB0_2:
	{ // callseq 0, 0
	.param .b32 param0;
	st.param.b32 	[param0], %r14;
	.param .b32 retval0;
	call.uni (retval0), 
	fib, 
	(
	param0
	);
	ld.param.b32 	%r11, [retval0];
	} // callseq 0
	add.s32 	%r15, %r11, %r15;
	add.s32 	%r5, %r14, -2;
	add.s32 	%r13, %r14, 1;
	setp.gt.u32 	%p2, %r13, 3;
	mov.u32 	%r14, %r5;
	@%p2 bra 	$L__BB0_2;
	add.s32 	%r16, %r15, 1;
$L__BB0_4:
	st.param.b32 	[func_retval0], %r16;
	ret;

}
	// .globl	fib_main
.visible .entry fib_main(
	.param .u64 .ptr .align 1 fib_main_param_0
)
{
	.reg .b32 	%r<12>;
	.reg .b64 	%rd<5>;

	ld.param.u64 	%rd1, [fib_main_param_0];
	cvta.to.global.u64 	%rd2, %rd1;
	mov.u32 	%r1, %tid.x;
	mov.u32 	%r2, %ntid.x;
	mov.u32 	%r3, %ctaid.x;
	mad.lo.s32 	%r4, %r2, %r3, %r1;
	shr.s32 	%r5, %r4, 31;
	shr.u32 	%r6, %r5, 28;
	add.s32 	%r7, %r4, %r6;
	and.b32  	%r8, %r7, -16;
	sub.s32 	%r9, %r4, %r8;
	{ // callseq 1, 0
	.param .b32 param0;
	st.param.b32 	[param0], %r9;
	.param .b32 retval0;
	call.uni (retval0), 
	fib, 
	(
	param0
	);
	ld.param.b32 	%r10, [retval0];
	} // callseq 1
	mul.wide.s32 	%rd3, %r4, 4;
	add.s64 	%rd4, %rd2, %rd3;
	st.global.u32 	[%rd4], %r10;
	ret;

}


// ===== COMPILED SASS (sm_100) =====

	.target	sm_100

	.elftype	@"ET_EXEC"


//--------------------- .note.nv.tkinfo           --------------------------
	.section	.note.nv.tkinfo,"",@"SHT_NOTE"
	.sectionflags	@"SHF_NOTE_NV_TKINFO"
	.tkinfo
        /*0018*/ 	.word	0x00000002
        /*0030*/ 	.string	""
        /*0030*/ 	.string	"ptxas"
        /*0030*/ 	.string	"Cuda compilation tools, release 13.0, V13.0.88"
        /*0030*/ 	.string	"Build cuda_13.0.r13.0/compiler.36424714_0"
        /*0030*/ 	.string	"-arch sm_100 -m 64 "



//--------------------- .note.nv.cuinfo           --------------------------
	.section	.note.nv.cuinfo,"",@"SHT_NOTE"
	.sectionflags	@"SHF_NOTE_NV_CUINFO"
        /*0018*/ 	.short	0x0002
        /*001a*/ 	.short	0x0064
        /*001c*/ 	.short	0x0082
	.zero		2


//--------------------- .nv.info                  --------------------------
	.section	.nv.info,"",@"SHT_CUDA_INFO"
	.align	4


	//----- nvinfo : EIATTR_REGCOUNT
	.align		4
        /*0000*/ 	.byte	0x04, 0x2f
        /*0002*/ 	.short	(.L_1 - .L_0)
	.align		4
.L_0:
        /*0004*/ 	.word	index@(fib_main)
        /*0008*/ 	.word	0x00000018


	//----- nvinfo : EIATTR_FRAME_SIZE
	.align		4
.L_1:
        /*000c*/ 	.byte	0x04, 0x11
        /*000e*/ 	.short	(.L_3 - .L_2)
	.align		4
.L_2:
        /*0010*/ 	.word	index@($fib_main$fib)
        /*0014*/ 	.word	0x00000000


	//----- nvinfo : EIATTR_FRAME_SIZE
	.align		4
.L_3:
        /*0018*/ 	.byte	0x04, 0x11
        /*001a*/ 	.short	(.L_5 - .L_4)
	.align		4
.L_4:
        /*001c*/ 	.word	index@(fib_main)
        /*0020*/ 	.word	0x00000000


	//----- nvinfo : EIATTR_MIN_STACK_SIZE
	.align		4
.L_5:
        /*0024*/ 	.byte	0x04, 0x12
        /*0026*/ 	.short	(.L_7 - .L_6)
	.align		4
.L_6:
        /*0028*/ 	.word	index@(fib_main)
        /*002c*/ 	.word	0x00000000
.L_7:


//--------------------- .nv.compat                --------------------------
	.section	.nv.compat,"",@"SHT_CUDA_COMPAT_INFO"
	.align	4
        /*0000*/ 	.byte	0x02, 0x09, 0x00, 0x00, 0x02, 0x02, 0x01, 0x00, 0x02, 0x05, 0x05, 0x00, 0x03, 0x07, 0x01, 0x01
        /*0010*/ 	.byte	0x02, 0x03, 0x00, 0x00, 0x02, 0x06, 0x01, 0x00, 0x04, 0x0b, 0x08, 0x00, 0x09, 0x00, 0x00, 0x00
        /*0020*/ 	.byte	0x00, 0x00, 0x00, 0x00


//--------------------- .nv.info.fib_main         --------------------------
	.section	.nv.info.fib_main,"",@"SHT_CUDA_INFO"
	.sectionflags	@""
	.align	4


	//----- nvinfo : EIATTR_CUDA_API_VERSION
	.align		4
        /*0000*/ 	.byte	0x04, 0x37
        /*0002*/ 	.short	(.L_9 - .L_8)
.L_8:
        /*0004*/ 	.word	0x00000082


	//----- nvinfo : EIATTR_KPARAM_INFO
	.align		4
.L_9:
        /*0008*/ 	.byte	0x04, 0x17
        /*000a*/ 	.short	(.L_11 - .L_10)
.L_10:
        /*000c*/ 	.word	0x00000000
        /*0010*/ 	.short	0x0000
        /*0012*/ 	.short	0x0000
        /*0014*/ 	.byte	0x00, 0xf5, 0x21, 0x00


	//----- nvinfo : EIATTR_SPARSE_MMA_MASK
	.align		4
.L_11:
        /*0018*/ 	.byte	0x03, 0x50
        /*001a*/ 	.short	0x0000


	//----- nvinfo : EIATTR_MAXREG_COUNT
	.align		4
        /*001c*/ 	.byte	0x03, 0x1b
        /*001e*/ 	.short	0x00ff


	//----- nvinfo : EIATTR_MERCURY_ISA_VERSION
	.align		4
        /*0020*/ 	.byte	0x03, 0x5f
        /*0022*/ 	.short	0x0101


	//----- nvinfo : EIATTR_VRC_CTA_INIT_COUNT
	.align		4
        /*0024*/ 	.byte	0x02, 0x4a
	.zero		1
	.zero		1


	//----- nvinfo : EIATTR_EXIT_INSTR_OFFSETS
	.align		4
        /*0028*/ 	.byte	0x04, 0x1c
        /*002a*/ 	.short	(.L_13 - .L_12)


	//   ....[0]....
.L_12:
        /*002c*/ 	.word	0x00000100


	//----- nvinfo : EIATTR_CRS_STACK_SIZE
	.align		4
.L_13:
        /*0030*/ 	.byte	0x04, 0x1e
        /*0032*/ 	.short	(.L_15 - .L_14)
.L_14:
        /*0034*/ 	.word	0x00000000


	//----- nvinfo : EIATTR_CBANK_PARAM_SIZE
	.align		4
.L_15:
        /*0038*/ 	.byte	0x03, 0x19
        /*003a*/ 	.short	0x0008


	//----- nvinfo : EIATTR_PARAM_CBANK
	.align		4
        /*003c*/ 	.byte	0x04, 0x0a
        /*003e*/ 	.short	(.L_17 - .L_16)
	.align		4
.L_16:
        /*0040*/ 	.word	index@(.nv.constant0.fib_main)
        /*0044*/ 	.short	0x0380
        /*0046*/ 	.short	0x0008


	//----- nvinfo : EIATTR_SW_WAR
	.align		4
.L_17:
        /*0048*/ 	.byte	0x04, 0x36
        /*004a*/ 	.short	(.L_19 - .L_18)
.L_18:
        /*004c*/ 	.word	0x00000008
.L_19:


//--------------------- .nv.callgraph             --------------------------
	.section	.nv.callgraph,"",@"SHT_CUDA_CALLGRAPH"
	.align	4
	.sectionentsize	8
	.align		4
        /*0000*/ 	.word	0x00000000
	.align		4
        /*0004*/ 	.word	0xffffffff
	.align		4
        /*0008*/ 	.word	0x00000000
	.align		4
        /*000c*/ 	.word	0xfffffffe
	.align		4
        /*0010*/ 	.word	0x00000000
	.align		4
        /*0014*/ 	.word	0xfffffffd
	.align		4
        /*0018*/ 	.word	0x00000000
	.align		4
        /*001c*/ 	.word	0xfffffffc


//--------------------- .text.fib_main            --------------------------
	.section	.text.fib_main,"ax",@progbits
	.align	128
        .global         fib_main
        .type           fib_main,@function
        .size           fib_main,(.L_x_5 - fib_main)
        .other          fib_main,@"STO_CUDA_ENTRY STV_DEFAULT"
fib_main:
.text.fib_main:
[----:B------:R-:W0:Y:S01]  /*0000*/  LDC R1, c[0x0][0x37c] ;  /* 0x0000df00ff017b82 */ /* 0x000e220000000800 */
[----:B------:R-:W1:Y:S01]  /*0010*/  S2R R2, SR_TID.X ;  /* 0x0000000000027919 */ /* 0x000e620000002100 */
[----:B------:R-:W1:Y:S01]  /*0020*/  LDCU UR4, c[0x0][0x360] ;  /* 0x00006c00ff0477ac */ /* 0x000e620008000800 */
[----:B------:R-:W-:Y:S01]  /*0030*/  MOV R20, 0xd0 ;  /* 0x000000d000147802 */ /* 0x000fe20000000f00 */
[----:B------:R-:W-:Y:S01]  /*0040*/  IMAD.MOV.U32 R21, RZ, RZ, 0x0 ;  /* 0x00000000ff157424 */ /* 0x000fe200078e00ff */
[----:B------:R-:W1:Y:S01]  /*0050*/  S2R R3, SR_CTAID.X ;  /* 0x0000000000037919 */ /* 0x000e620000002500 */
[----:B------:R-:W2:Y:S01]  /*0060*/  LDCU.64 UR36, c[0x0][0x358] ;  /* 0x00006b00ff2477ac */ /* 0x000ea20008000a00 */
[----:B-1----:R-:W-:-:S05]  /*0070*/  IMAD R2, R3, UR4, R2 ;  /* 0x0000000403027c24 */ /* 0x002fca000f8e0202 */
[----:B------:R-:W-:-:S04]  /*0080*/  SHF.R.S32.HI R3, RZ, 0x1f, R2 ;  /* 0x0000001fff037819 */ /* 0x000fc80000011402 */
[----:B------:R-:W-:-:S04]  /*0090*/  LEA.HI R3, R3, R2, RZ, 0x4 ;  /* 0x0000000203037211 */ /* 0x000fc800078f20ff */
[----:B------:R-:W-:-:S05]  /*00a0*/  LOP3.LUT R3, R3, 0xfffffff0, RZ, 0xc0, !PT ;  /* 0xfffffff003037812 */ /* 0x000fca00078ec0ff */
[----:B0-2---:R-:W-:-:S07]  /*00b0*/  IMAD.IADD R4, R2, 0x1, -R3 ;  /* 0x0000000102047824 */ /* 0x005fce00078e0a03 */
[----:B------:R-:W-:Y:S05]  /*00c0*/  CALL.REL.NOINC `($fib_main$fib) ;  /* 0x0000000000107944 */ /* 0x000fea0003c00000 */
[----:B------:R-:W0:Y:S02]  /*00d0*/  LDC.64 R6, c[0x0][0x380] ;  /* 0x0000e000ff067b82 */ /* 0x000e240000000a00 */
[----:B0-----:R-:W-:-:S05]  /*00e0*/  IMAD.WIDE R2, R2, 0x4, R6 ;  /* 0x0000000402027825 */ /* 0x001fca00078e0206 */
[----:B------:R-:W-:Y:S01]  /*00f0*/  STG.E desc[UR36][R2.64], R4 ;  /* 0x0000000402007986 */ /* 0x000fe2000c101924 */
[----:B------:R-:W-:Y:S05]  /*0100*/  EXIT ;  /* 0x000000000000794d */ /* 0x000fea0003800000 */
        .type           $fib_main$fib,@function
        .size           $fib_main$fib,(.L_x_5 - $fib_main$fib)
$fib_main$fib:
[----:B------:R-:W-:-:S05]  /*0110*/  IADD3 R1, PT, PT, R1, -0x18, RZ ;  /* 0xffffffe801017810 */ /* 0x000fca0007ffe0ff */
[----:B------:R-:W-:Y:S04]  /*0120*/  STL [R1+0x14], R21 ;  /* 0x0000141501007387 */ /* 0x000fe80000100800 */
[----:B------:R-:W-:Y:S04]  /*0130*/  STL [R1+0x10], R20 ;  /* 0x0000101401007387 */ /* 0x000fe80000100800 */
[----:B------:R0:W-:Y:S04]  /*0140*/  STL [R1+0xc], R18 ;  /* 0x00000c1201007387 */ /* 0x0001e80000100800 */
[----:B------:R-:W-:Y:S04]  /*0150*/  STL [R1+0x8], R17 ;  /* 0x0000081101007387 */ /* 0x000fe80000100800 */
[----:B------:R1:W-:Y:S01]  /*0160*/  STL [R1+0x4], R16 ;  /* 0x0000041001007387 */ /* 0x0003e20000100800 */
[----:B0-----:R-:W0:Y:S05]  /*0170*/  BMOV.32.CLEAR R18, B7 ;  /* 0x0000000007127355 */ /* 0x001e2a0000100000 */
[----:B------:R2:W-:Y:S01]  /*0180*/  STL [R1], R2 ;  /* 0x0000000201007387 */ /* 0x0005e20000100800 */
[----:B-1----:R-:W1:Y:S05]  /*0190*/  BMOV.32.CLEAR R16, B6 ;  /* 0x0000000006107355 */ /* 0x002e6a0000100000 */
[----:B--2---:R-:W-:-:S05]  /*01a0*/  IMAD.MOV.U32 R2, RZ, RZ, R4 ;  /* 0x000000ffff027224 */ /* 0x004fca00078e0004 */
[----:B------:R-:W-:Y:S01]  /*01b0*/  ISETP.GE.AND P0, PT, R2, 0x2, PT ;  /* 0x000000020200780c */ /* 0x000fe20003f06270 */
[----:B------:R-:W-:Y:S01]  /*01c0*/  BSSY.RECONVERGENT B7, `(.L_x_0) ;  /* 0x0000011000077945 */ /* 0x000fe20003800200 */
[----:B------:R-:W-:-:S11]  /*01d0*/  IMAD.MOV.U32 R4, RZ, RZ, 0x1 ;  /* 0x00000001ff047424 */ /* 0x000fd600078e00ff */
[----:B01----:R-:W-:Y:S05]  /*01e0*/  @!P0 BRA `(.L_x_1) ;  /* 0x0000000000388947 */ /* 0x003fea0003800000 */
[----:B------:R-:W-:Y:S01]  /*01f0*/  BSSY.RECONVERGENT B6, `(.L_x_2) ;  /* 0x000000c000067945 */ /* 0x000fe20003800200 */
[----:B------:R-:W-:Y:S01]  /*0200*/  IADD3 R2, PT, PT, R2, -0x1, RZ ;  /* 0xffffffff02027810 */ /* 0x000fe20007ffe0ff */
[----:B------:R-:W-:-:S07]  /*0210*/  IMAD.MOV.U32 R17, RZ, RZ, RZ ;  /* 0x000000ffff117224 */ /* 0x000fce00078e00ff */
.L_x_3:
[----:B------:R-:W-:Y:S01]  /*0220*/  MOV R4, R2 ;  /* 0x0000000200047202 */ /* 0x000fe20000000f00 */
[----:B------:R-:W-:Y:S01]  /*0230*/  IMAD.MOV.U32 R21, RZ, RZ, 0x0 ;  /* 0x00000000ff157424 */ /* 0x000fe200078e00ff */
[----:B------:R-:W-:-:S07]  /*0240*/  MOV R20, 0x260 ;  /* 0x0000026000147802 */ /* 0x000fce0000000f00 */
[----:B------:R-:W-:Y:S05]  /*0250*/  CALL.REL.NOINC `($fib_main$fib) ;  /* 0xfffffffc00ac7944 */ /* 0x000fea0003c3ffff */
[C---:B------:R-:W-:Y:S01]  /*0260*/  IADD3 R0, PT, PT, R2.reuse, 0x1, RZ ;  /* 0x0000000102007810 */ /* 0x040fe20007ffe0ff */
[----:B------:R-:W-:Y:S01]  /*0270*/  VIADD R2, R2, 0xfffffffe ;  /* 0xfffffffe02027836 */ /* 0x000fe20000000000 */
[----:B------:R-:W-:Y:S02]  /*0280*/  IADD3 R17, PT, PT, R17, R4, RZ ;  /* 0x0000000411117210 */ /* 0x000fe40007ffe0ff */
[----:B------:R-:W-:-:S13]  /*0290*/  ISETP.GT.U32.AND P0, PT, R0, 0x3, PT ;  /* 0x000000030000780c */ /* 0x000fda0003f04070 */
[----:B------:R-:W-:Y:S05]  /*02a0*/  @P0 BRA `(.L_x_3) ;  /* 0xfffffffc00dc0947 */ /* 0x000fea000383ffff */
[----:B------:R-:W-:Y:S05]  /*02b0*/  BSYNC.RECONVERGENT B6 ;  /* 0x0000000000067941 */ /* 0x000fea0003800200 */
.L_x_2:
[----:B------:R-:W-:-:S07]  /*02c0*/  VIADD R4, R17, 0x1 ;  /* 0x0000000111047836 */ /* 0x000fce0000000000 */
.L_x_1:
[----:B------:R-:W-:Y:S05]  /*02d0*/  BSYNC.RECONVERGENT B7 ;  /* 0x0000000000077941 */ /* 0x000fea0003800200 */
.L_x_0:
[----:B------:R-:W2:Y:S01]  /*02e0*/  LDL R20, [R1+0x10] ;  /* 0x0000100001147983 */ /* 0x000ea20000100800 */
[----:B------:R0:W-:Y:S05]  /*02f0*/  BMOV.32 B6, R16 ;  /* 0x0000001006007356 */ /* 0x0001ea0000000000 */
[----:B------:R-:W2:Y:S01]  /*0300*/  LDL R21, [R1+0x14] ;  /* 0x0000140001157983 */ /* 0x000ea20000100800 */
[----:B------:R1:W-:Y:S05]  /*0310*/  BMOV.32 B7, R18 ;  /* 0x0000001207007356 */ /* 0x0003ea0000000000 */
[----:B------:R-:W2:Y:S04]  /*0320*/  LDL R2, [R1] ;  /* 0x0000000001027983 */ /* 0x000ea80000100800 */
[----:B0-----:R-:W2:Y:S04]  /*0330*/  LDL R16, [R1+0x4] ;  /* 0x0000040001107983 */ /* 0x001ea80000100800 */
[----:B------:R-:W2:Y:S04]  /*0340*/  LDL R17, [R1+0x8] ;  /* 0x0000080001117983 */ /* 0x000ea80000100800 */
[----:B-1----:R0:W2:Y:S02]  /*0350*/  LDL R18, [R1+0xc] ;  /* 0x00000c0001127983 */ /* 0x0020a40000100800 */
[----:B0-----:R-:W-:Y:S01]  /*0360*/  IADD3 R1, PT, PT, R1, 0x18, RZ ;  /* 0x0000001801017810 */ /* 0x001fe20007ffe0ff */
[----:B--2---:R-:W-:Y:S06]  /*0370*/  RET.REL.NODEC R20 `(fib_main) ;  /* 0xfffffffc14207950 */ /* 0x004fec0003c3ffff */
.L_x_4:
[----:B------:R-:W-:-:S00]  /*0380*/  BRA `(.L_x_4) ;  /* 0xfffffffc00fc7947 */ /* 0x000fc0000383ffff */
[----:B------:R-:W-:-:S00]  /*0390*/  NOP ;  /* 0x0000000000007918 */ /* 0x000fc00000000000 */
        /* <DEDUP_REMOVED lines=14> */
.L_x_5:


//--------------------- .nv.shared.reserved.0     --------------------------
	.section	.nv.shared.reserved.0,"aw",@nobits
	.weak		__nv_reservedSMEM_offset_0_alias
	.size		__nv_reservedSMEM_offset_0_alias, 0, 64
	.other		__nv_reservedSMEM_offset_0_alias,@"STO_CUDA_RESERVED_SHARED STV_DEFAULT"
__nv_reservedSMEM_offset_0_alias:
	.zero		0
	.zero		64


//--------------------- .nv.constant0.fib_main    --------------------------
	.section	.nv.constant0.fib_main,"a",@progbits
	.sectionflags	@""
	.align	4
.nv.constant0.fib_main:
	.zero		904


//--------------------- SYMBOLS --------------------------

	.type		.nv.reservedSmem.offset0,@object
	.size		.nv.reservedSmem.offset0,0x4
